	.headerflags	@"EF_CUDA_TEXMODE_UNIFIED EF_CUDA_64BIT_ADDRESS EF_CUDA_ACCELERATORS EF_CUDA_SM90 EF_CUDA_VIRTUAL_SM(EF_CUDA_SM90)"
	.elftype	@"ET_EXEC"


//--------------------- .nv.info                  --------------------------
	.section	.nv.info,"",@"SHT_CUDA_INFO"
	.align	4


	//----- nvinfo : EIATTR_REGCOUNT
	.align		4
        /*0000*/ 	.byte	0x04, 0x2f
        /*0002*/ 	.short	(.L_3 - .L_2)
	.align		4
.L_2:
        /*0004*/ 	.word	index@(triton_poi_fused__native_batch_norm_legit_no_training_12)
        /*0008*/ 	.word	0x00000011


	//----- nvinfo : EIATTR_MIN_STACK_SIZE
	.align		4
.L_3:
        /*000c*/ 	.byte	0x04, 0x12
        /*000e*/ 	.short	(.L_5 - .L_4)
	.align		4
.L_4:
        /*0010*/ 	.word	index@(triton_poi_fused__native_batch_norm_legit_no_training_12)
        /*0014*/ 	.word	0x00000000


	//----- nvinfo : EIATTR_FRAME_SIZE
	.align		4
.L_5:
        /*0018*/ 	.byte	0x04, 0x11
        /*001a*/ 	.short	(.L_7 - .L_6)
	.align		4
.L_6:
        /*001c*/ 	.word	index@(triton_poi_fused__native_batch_norm_legit_no_training_12)
        /*0020*/ 	.word	0x00000000


	//----- nvinfo : EIATTR_MIN_STACK_SIZE
	.align		4
.L_7:
        /*0024*/ 	.byte	0x04, 0x12
        /*0026*/ 	.short	(.L_9 - .L_8)
	.align		4
.L_8:
        /*0028*/ 	.word	index@(triton_poi_fused__native_batch_norm_legit_no_training_12)
        /*002c*/ 	.word	0x00000000
.L_9:


//--------------------- .nv.info.triton_poi_fused__native_batch_norm_legit_no_training_12 --------------------------
	.section	.nv.info.triton_poi_fused__native_batch_norm_legit_no_training_12,"",@"SHT_CUDA_INFO"
	.sectionflags	@""
	.align	4


	//----- nvinfo : EIATTR_CUDA_API_VERSION
	.align		4
        /*0000*/ 	.byte	0x04, 0x37
        /*0002*/ 	.short	(.L_11 - .L_10)
.L_10:
        /*0004*/ 	.word	0x0000007c


	//----- nvinfo : EIATTR_KPARAM_INFO
	.align		4
.L_11:
        /*0008*/ 	.byte	0x04, 0x17
        /*000a*/ 	.short	(.L_13 - .L_12)
.L_12:
        /*000c*/ 	.word	0x00000000
        /*0010*/ 	.short	0x0006
        /*0012*/ 	.short	0x0030
        /*0014*/ 	.byte	0x00, 0xf0, 0x11, 0x00


	//----- nvinfo : EIATTR_KPARAM_INFO
	.align		4
.L_13:
        /*0018*/ 	.byte	0x04, 0x17
        /*001a*/ 	.short	(.L_15 - .L_14)
.L_14:
        /*001c*/ 	.word	0x00000000
        /*0020*/ 	.short	0x0005
        /*0022*/ 	.short	0x0028
        /*0024*/ 	.byte	0x00, 0xf4, 0x21, 0x00


	//----- nvinfo : EIATTR_KPARAM_INFO
	.align		4
.L_15:
        /*0028*/ 	.byte	0x04, 0x17
        /*002a*/ 	.short	(.L_17 - .L_16)
.L_16:
        /*002c*/ 	.word	0x00000000
        /*0030*/ 	.short	0x0004
        /*0032*/ 	.short	0x0020
        /*0034*/ 	.byte	0x00, 0xf4, 0x21, 0x00


	//----- nvinfo : EIATTR_KPARAM_INFO
	.align		4
.L_17:
        /*0038*/ 	.byte	0x04, 0x17
        /*003a*/ 	.short	(.L_19 - .L_18)
.L_18:
        /*003c*/ 	.word	0x00000000
        /*0040*/ 	.short	0x0003
        /*0042*/ 	.short	0x0018
        /*0044*/ 	.byte	0x00, 0xf4, 0x21, 0x00


	//----- nvinfo : EIATTR_KPARAM_INFO
	.align		4
.L_19:
        /*0048*/ 	.byte	0x04, 0x17
        /*004a*/ 	.short	(.L_21 - .L_20)
.L_20:
        /*004c*/ 	.word	0x00000000
        /*0050*/ 	.short	0x0002
        /*0052*/ 	.short	0x0010
        /*0054*/ 	.byte	0x00, 0xf4, 0x21, 0x00


	//----- nvinfo : EIATTR_KPARAM_INFO
	.align		4
.L_21:
        /*0058*/ 	.byte	0x04, 0x17
        /*005a*/ 	.short	(.L_23 - .L_22)
.L_22:
        /*005c*/ 	.word	0x00000000
        /*0060*/ 	.short	0x0001
        /*0062*/ 	.short	0x0008
        /*0064*/ 	.byte	0x00, 0xf4, 0x21, 0x00


	//----- nvinfo : EIATTR_KPARAM_INFO
	.align		4
.L_23:
        /*0068*/ 	.byte	0x04, 0x17
        /*006a*/ 	.short	(.L_25 - .L_24)
.L_24:
        /*006c*/ 	.word	0x00000000
        /*0070*/ 	.short	0x0000
        /*0072*/ 	.short	0x0000
        /*0074*/ 	.byte	0x00, 0xf4, 0x21, 0x00


	//----- nvinfo : EIATTR_SPARSE_MMA_MASK
	.align		4
.L_25:
        /*0078*/ 	.byte	0x03, 0x50
        /*007a*/ 	.short	0x0000


	//----- nvinfo : EIATTR_MAXREG_COUNT
	.align		4
        /*007c*/ 	.byte	0x03, 0x1b
        /*007e*/ 	.short	0x00ff


	//----- nvinfo : EIATTR_EXIT_INSTR_OFFSETS
	.align		4
        /*0080*/ 	.byte	0x04, 0x1c
        /*0082*/ 	.short	(.L_27 - .L_26)


	//   ....[0]....
.L_26:
        /*0084*/ 	.word	0x00000320


	//----- nvinfo : EIATTR_REQNTID
	.align		4
.L_27:
        /*0088*/ 	.byte	0x04, 0x10
        /*008a*/ 	.short	(.L_29 - .L_28)
.L_28:
        /*008c*/ 	.word	0x00000080
        /*0090*/ 	.word	0x00000001
        /*0094*/ 	.word	0x00000001


	//----- nvinfo : EIATTR_CBANK_PARAM_SIZE
	.align		4
.L_29:
        /*0098*/ 	.byte	0x03, 0x19
        /*009a*/ 	.short	0x0034


	//----- nvinfo : EIATTR_PARAM_CBANK
	.align		4
        /*009c*/ 	.byte	0x04, 0x0a
        /*009e*/ 	.short	(.L_31 - .L_30)
	.align		4
.L_30:
        /*00a0*/ 	.word	index@(.nv.constant0.triton_poi_fused__native_batch_norm_legit_no_training_12)
        /*00a4*/ 	.short	0x0210
        /*00a6*/ 	.short	0x0034


	//----- nvinfo : EIATTR_SW_WAR
	.align		4
.L_31:
        /*00a8*/ 	.byte	0x04, 0x36
        /*00aa*/ 	.short	(.L_33 - .L_32)
.L_32:
        /*00ac*/ 	.word	0x00000008
.L_33:


//--------------------- .nv.callgraph             --------------------------
	.section	.nv.callgraph,"",@"SHT_CUDA_CALLGRAPH"
	.align	4
	.sectionentsize	8
	.align		4
        /*0000*/ 	.word	0x00000000
	.align		4
        /*0004*/ 	.word	0xffffffff
	.align		4
        /*0008*/ 	.word	0x00000000
	.align		4
        /*000c*/ 	.word	0xfffffffe
	.align		4
        /*0010*/ 	.word	0x00000000
	.align		4
        /*0014*/ 	.word	0xfffffffd
	.align		4
        /*0018*/ 	.word	0x00000000
	.align		4
        /*001c*/ 	.word	0xfffffffc


//--------------------- .nv.constant4             --------------------------
	.section	.nv.constant4,"a",@progbits
	.align	8
	.align		8
.nv.constant4:
        /*0000*/ 	.dword	_$_str
	.align		8
        /*0008*/ 	.dword	_$_str_$_2


//--------------------- .text.triton_poi_fused__native_batch_norm_legit_no_training_12 --------------------------
	.section	.text.triton_poi_fused__native_batch_norm_legit_no_training_12,"ax",@progbits
	.align	128
        .global         triton_poi_fused__native_batch_norm_legit_no_training_12
        .type           triton_poi_fused__native_batch_norm_legit_no_training_12,@function
        .size           triton_poi_fused__native_batch_norm_legit_no_training_12,(.L_x_1 - triton_poi_fused__native_batch_norm_legit_no_training_12)
        .other          triton_poi_fused__native_batch_norm_legit_no_training_12,@"STO_CUDA_ENTRY STV_DEFAULT"
triton_poi_fused__native_batch_norm_legit_no_training_12:
.text.triton_poi_fused__native_batch_norm_legit_no_training_12:
[----:B------:R-:W-:Y:S01]  /*0000*/  LDC R1, c[0x0][0x28] ;  /* 0x00000a00ff017b82 */ /* 0x000fe20000000800 */
[----:B------:R-:W1:Y:S07]  /*0010*/  S2R R0, SR_TID.X ;  /* 0x0000000000007919 */ /* 0x000e6e0000002100 */
[----:B------:R-:W2:Y:S01]  /*0020*/  LDC.64 R6, c[0x0][0x220] ;  /* 0x00008800ff067b82 */ /* 0x000ea20000000a00 */
[----:B------:R-:W-:Y:S01]  /*0030*/  ULDC.64 UR4, c[0x0][0x208] ;  /* 0x0000820000047ab9 */ /* 0x000fe20000000a00 */
[----:B------:R-:W3:Y:S06]  /*0040*/  S2R R5, SR_CTAID.X ;  /* 0x0000000000057919 */ /* 0x000eec0000002500 */
[----:B------:R-:W4:Y:S08]  /*0050*/  LDC.64 R8, c[0x0][0x228] ;  /* 0x00008a00ff087b82 */ /* 0x000f300000000a00 */
[----:B------:R-:W5:Y:S01]  /*0060*/  LDC.64 R10, c[0x0][0x230] ;  /* 0x00008c00ff0a7b82 */ /* 0x000f620000000a00 */
[----:B-1----:R-:W-:-:S02]  /*0070*/  SHF.L.U32 R0, R0, 0x1, RZ ;  /* 0x0000000100007819 */ /* 0x002fc400000006ff */
[----:B---3--:R-:W-:Y:S02]  /*0080*/  SHF.R.S32.HI R3, RZ, 0x17, R5 ;  /* 0x00000017ff037819 */ /* 0x008fe40000011405 */
[----:B------:R-:W-:Y:S02]  /*0090*/  LOP3.LUT R0, R0, 0xfe, RZ, 0xc0, !PT ;  /* 0x000000fe00007812 */ /* 0x000fe400078ec0ff */
[----:B------:R-:W-:Y:S02]  /*00a0*/  SGXT R3, R3, 0x1 ;  /* 0x000000010303781a */ /* 0x000fe40000000200 */
[----:B------:R-:W-:-:S04]  /*00b0*/  LEA R0, R5, R0, 0x8 ;  /* 0x0000000005007211 */ /* 0x000fc800078e40ff */
[----:B------:R-:W-:-:S04]  /*00c0*/  LEA.HI R3, R3, R0, RZ, 0x4 ;  /* 0x0000000003037211 */ /* 0x000fc800078f20ff */
[----:B------:R-:W-:-:S05]  /*00d0*/  SHF.R.S32.HI R3, RZ, 0x4, R3 ;  /* 0x00000004ff037819 */ /* 0x000fca0000011403 */
[----:B------:R-:W-:-:S05]  /*00e0*/  IMAD.HI R2, R3, 0x2aaaaaab, RZ ;  /* 0x2aaaaaab03027827 */ /* 0x000fca00078e02ff */
[----:B------:R-:W-:-:S04]  /*00f0*/  SHF.R.U32.HI R5, RZ, 0x1f, R2 ;  /* 0x0000001fff057819 */ /* 0x000fc80000011602 */
[----:B------:R-:W-:Y:S02]  /*0100*/  LEA.HI R2, R2, R5, RZ, 0x1b ;  /* 0x0000000502027211 */ /* 0x000fe400078fd8ff */
[----:B------:R-:W1:Y:S03]  /*0110*/  LDC.64 R4, c[0x0][0x218] ;  /* 0x00008600ff047b82 */ /* 0x000e660000000a00 */
[----:B------:R-:W-:-:S04]  /*0120*/  IMAD R13, R2, -0xc0, R3 ;  /* 0xffffff40020d7824 */ /* 0x000fc800078e0203 */
[C---:B--2---:R-:W-:Y:S01]  /*0130*/  IMAD.WIDE R6, R13.reuse, 0x4, R6 ;  /* 0x000000040d067825 */ /* 0x044fe200078e0206 */
[----:B------:R-:W2:Y:S05]  /*0140*/  LDC.64 R2, c[0x0][0x210] ;  /* 0x00008400ff027b82 */ /* 0x000eaa0000000a00 */
[----:B------:R-:W3:Y:S01]  /*0150*/  LDG.E.EL R6, desc[UR4][R6.64] ;  /* 0x0000000406067981 */ /* 0x000ee2000c2e1900 */
[----:B----4-:R-:W-:-:S04]  /*0160*/  IMAD.WIDE R8, R13, 0x4, R8 ;  /* 0x000000040d087825 */ /* 0x010fc800078e0208 */
[C---:B-----5:R-:W-:Y:S02]  /*0170*/  IMAD.WIDE R10, R13.reuse, 0x4, R10 ;  /* 0x000000040d0a7825 */ /* 0x060fe400078e020a */
[----:B------:R-:W4:Y:S02]  /*0180*/  LDG.E.EL R8, desc[UR4][R8.64] ;  /* 0x0000000408087981 */ /* 0x000f24000c2e1900 */
[----:B-1----:R-:W-:Y:S02]  /*0190*/  IMAD.WIDE R4, R13, 0x4, R4 ;  /* 0x000000040d047825 */ /* 0x002fe400078e0204 */
[----:B------:R-:W4:Y:S04]  /*01a0*/  LDG.E.EL R11, desc[UR4][R10.64] ;  /* 0x000000040a0b7981 */ /* 0x000f28000c2e1900 */
[----:B------:R1:W5:Y:S01]  /*01b0*/  LDG.E.EL R12, desc[UR4][R4.64] ;  /* 0x00000004040c7981 */ /* 0x000362000c2e1900 */
[----:B--2---:R-:W-:-:S06]  /*01c0*/  IMAD.WIDE R2, R0, 0x4, R2 ;  /* 0x0000000400027825 */ /* 0x004fcc00078e0202 */
[----:B------:R-:W5:Y:S01]  /*01d0*/  LDG.E.64 R2, desc[UR4][R2.64] ;  /* 0x0000000402027981 */ /* 0x000f62000c1e1b00 */
[----:B------:R-:W-:Y:S01]  /*01e0*/  HFMA2.MMA R14, -RZ, RZ, 1.625, 0 ;  /* 0x3e800000ff0e7435 */ /* 0x000fe200000001ff */
[----:B-1----:R-:W1:Y:S02]  /*01f0*/  LDC.64 R4, c[0x0][0x238] ;  /* 0x00008e00ff047b82 */ /* 0x002e640000000a00 */
[----:B-1----:R-:W-:-:S04]  /*0200*/  IMAD.WIDE R4, R0, 0x4, R4 ;  /* 0x0000000400047825 */ /* 0x002fc800078e0204 */
[----:B---3--:R-:W-:-:S04]  /*0210*/  FADD R6, R6, 9.9999997473787516356e-06 ;  /* 0x3727c5ac06067421 */ /* 0x008fc80000000000 */
[----:B------:R-:W1:Y:S02]  /*0220*/  MUFU.SQRT R7, R6 ;  /* 0x0000000600077308 */ /* 0x000e640000002000 */
[C---:B-1----:R-:W-:Y:S02]  /*0230*/  FSETP.GT.AND P0, PT, R7.reuse, 8.50705917302346158658e+37, PT ;  /* 0x7e8000000700780b */ /* 0x042fe40003f04000 */
[----:B------:R-:W-:-:S11]  /*0240*/  FSETP.GEU.AND P1, PT, R7, 1.175494350822287508e-38, PT ;  /* 0x008000000700780b */ /* 0x000fd60003f2e000 */
[----:B------:R-:W-:-:S04]  /*0250*/  @P0 FMUL R7, R7, 0.25 ;  /* 0x3e80000007070820 */ /* 0x000fc80000400000 */
[----:B------:R-:W-:-:S06]  /*0260*/  @!P1 FMUL R7, R7, 16777216 ;  /* 0x4b80000007079820 */ /* 0x000fcc0000400000 */
[----:B------:R-:W1:Y:S01]  /*0270*/  MUFU.RCP R7, R7 ;  /* 0x0000000700077308 */ /* 0x000e620000001000 */
[----:B------:R-:W-:Y:S01]  /*0280*/  FSEL R14, R14, 1, P0 ;  /* 0x3f8000000e0e7808 */ /* 0x000fe20000000000 */
[----:B-----5:R-:W-:-:S04]  /*0290*/  FADD R2, R2, -R12 ;  /* 0x8000000c02027221 */ /* 0x020fc80000000000 */
[----:B------:R-:W-:Y:S01]  /*02a0*/  @!P1 FMUL R14, R14, 16777216 ;  /* 0x4b8000000e0e9820 */ /* 0x000fe20000400000 */
[----:B------:R-:W-:-:S03]  /*02b0*/  FADD R3, R3, -R12 ;  /* 0x8000000c03037221 */ /* 0x000fc60000000000 */
[----:B-1----:R-:W-:-:S04]  /*02c0*/  FMUL R14, R7, R14 ;  /* 0x0000000e070e7220 */ /* 0x002fc80000400000 */
[-C--:B------:R-:W-:Y:S01]  /*02d0*/  FMUL R2, R2, R14.reuse ;  /* 0x0000000e02027220 */ /* 0x080fe20000400000 */
[----:B------:R-:W-:-:S03]  /*02e0*/  FMUL R14, R3, R14 ;  /* 0x0000000e030e7220 */ /* 0x000fc60000400000 */
[C-C-:B----4-:R-:W-:Y:S01]  /*02f0*/  FFMA R2, R8.reuse, R2, R11.reuse ;  /* 0x0000000208027223 */ /* 0x150fe2000000000b */
[----:B------:R-:W-:-:S05]  /*0300*/  FFMA R3, R8, R14, R11 ;  /* 0x0000000e08037223 */ /* 0x000fca000000000b */
[----:B------:R-:W-:Y:S01]  /*0310*/  STG.E.64 desc[UR4][R4.64], R2 ;  /* 0x0000000204007986 */ /* 0x000fe2000c101b04 */
[----:B------:R-:W-:Y:S05]  /*0320*/  EXIT ;  /* 0x000000000000794d */ /* 0x000fea0003800000 */
.L_x_0:
[----:B------:R-:W-:-:S00]  /*0330*/  BRA `(.L_x_0) ;  /* 0xfffffffc00fc7947 */ /* 0x000fc0000383ffff */
[----:B------:R-:W-:-:S00]  /*0340*/  NOP ;  /* 0x0000000000007918 */ /* 0x000fc00000000000 */
        /* <DEDUP_REMOVED lines=11> */
.L_x_1:


//--------------------- .nv.global.init           --------------------------
	.section	.nv.global.init,"aw",@progbits
.nv.global.init:
	.type		_$_str,@object
	.size		_$_str,(_$_str_$_2 - _$_str)
_$_str:
        /*0000*/ 	.byte	0x5f, 0x5f, 0x43, 0x55, 0x44, 0x41, 0x5f, 0x46, 0x54, 0x5a, 0x00
	.type		_$_str_$_2,@object
	.size		_$_str_$_2,(.L_1 - _$_str_$_2)
_$_str_$_2:
        /*000b*/ 	.byte	0x5f, 0x5f, 0x43, 0x55, 0x44, 0x41, 0x5f, 0x50, 0x52, 0x45, 0x43, 0x5f, 0x53, 0x51, 0x52, 0x54
        /*001b*/ 	.byte	0x00
.L_1:


//--------------------- .nv.constant0.triton_poi_fused__native_batch_norm_legit_no_training_12 --------------------------
	.section	.nv.constant0.triton_poi_fused__native_batch_norm_legit_no_training_12,"a",@progbits
	.sectionflags	@""
	.align	4
.nv.constant0.triton_poi_fused__native_batch_norm_legit_no_training_12:
	.zero		580
